	.headerflags	@"EF_CUDA_TEXMODE_UNIFIED EF_CUDA_64BIT_ADDRESS EF_CUDA_ACCELERATORS EF_CUDA_SM90 EF_CUDA_VIRTUAL_SM(EF_CUDA_SM90)"
	.elftype	@"ET_EXEC"


//--------------------- .nv.info                  --------------------------
	.section	.nv.info,"",@"SHT_CUDA_INFO"
	.align	4


	//----- nvinfo : EIATTR_REGCOUNT
	.align		4
        /*0000*/ 	.byte	0x04, 0x2f
        /*0002*/ 	.short	(.L_3 - .L_2)
	.align		4
.L_2:
        /*0004*/ 	.word	index@(triton_poi_fused__native_batch_norm_legit_no_training_add_23)
        /*0008*/ 	.word	0x00000020


	//----- nvinfo : EIATTR_MIN_STACK_SIZE
	.align		4
.L_3:
        /*000c*/ 	.byte	0x04, 0x12
        /*000e*/ 	.short	(.L_5 - .L_4)
	.align		4
.L_4:
        /*0010*/ 	.word	index@(triton_poi_fused__native_batch_norm_legit_no_training_add_23)
        /*0014*/ 	.word	0x00000000


	//----- nvinfo : EIATTR_FRAME_SIZE
	.align		4
.L_5:
        /*0018*/ 	.byte	0x04, 0x11
        /*001a*/ 	.short	(.L_7 - .L_6)
	.align		4
.L_6:
        /*001c*/ 	.word	index@(triton_poi_fused__native_batch_norm_legit_no_training_add_23)
        /*0020*/ 	.word	0x00000000


	//----- nvinfo : EIATTR_MIN_STACK_SIZE
	.align		4
.L_7:
        /*0024*/ 	.byte	0x04, 0x12
        /*0026*/ 	.short	(.L_9 - .L_8)
	.align		4
.L_8:
        /*0028*/ 	.word	index@(triton_poi_fused__native_batch_norm_legit_no_training_add_23)
        /*002c*/ 	.word	0x00000000
.L_9:


//--------------------- .nv.info.triton_poi_fused__native_batch_norm_legit_no_training_add_23 --------------------------
	.section	.nv.info.triton_poi_fused__native_batch_norm_legit_no_training_add_23,"",@"SHT_CUDA_INFO"
	.sectionflags	@""
	.align	4


	//----- nvinfo : EIATTR_CUDA_API_VERSION
	.align		4
        /*0000*/ 	.byte	0x04, 0x37
        /*0002*/ 	.short	(.L_11 - .L_10)
.L_10:
        /*0004*/ 	.word	0x0000007c


	//----- nvinfo : EIATTR_KPARAM_INFO
	.align		4
.L_11:
        /*0008*/ 	.byte	0x04, 0x17
        /*000a*/ 	.short	(.L_13 - .L_12)
.L_12:
        /*000c*/ 	.word	0x00000000
        /*0010*/ 	.short	0x0008
        /*0012*/ 	.short	0x003c
        /*0014*/ 	.byte	0x00, 0xf0, 0x11, 0x00


	//----- nvinfo : EIATTR_KPARAM_INFO
	.align		4
.L_13:
        /*0018*/ 	.byte	0x04, 0x17
        /*001a*/ 	.short	(.L_15 - .L_14)
.L_14:
        /*001c*/ 	.word	0x00000000
        /*0020*/ 	.short	0x0007
        /*0022*/ 	.short	0x0038
        /*0024*/ 	.byte	0x00, 0xf0, 0x11, 0x00


	//----- nvinfo : EIATTR_KPARAM_INFO
	.align		4
.L_15:
        /*0028*/ 	.byte	0x04, 0x17
        /*002a*/ 	.short	(.L_17 - .L_16)
.L_16:
        /*002c*/ 	.word	0x00000000
        /*0030*/ 	.short	0x0006
        /*0032*/ 	.short	0x0030
        /*0034*/ 	.byte	0x00, 0xf4, 0x21, 0x00


	//----- nvinfo : EIATTR_KPARAM_INFO
	.align		4
.L_17:
        /*0038*/ 	.byte	0x04, 0x17
        /*003a*/ 	.short	(.L_19 - .L_18)
.L_18:
        /*003c*/ 	.word	0x00000000
        /*0040*/ 	.short	0x0005
        /*0042*/ 	.short	0x0028
        /*0044*/ 	.byte	0x00, 0xf4, 0x21, 0x00


	//----- nvinfo : EIATTR_KPARAM_INFO
	.align		4
.L_19:
        /*0048*/ 	.byte	0x04, 0x17
        /*004a*/ 	.short	(.L_21 - .L_20)
.L_20:
        /*004c*/ 	.word	0x00000000
        /*0050*/ 	.short	0x0004
        /*0052*/ 	.short	0x0020
        /*0054*/ 	.byte	0x00, 0xf4, 0x21, 0x00


	//----- nvinfo : EIATTR_KPARAM_INFO
	.align		4
.L_21:
        /*0058*/ 	.byte	0x04, 0x17
        /*005a*/ 	.short	(.L_23 - .L_22)
.L_22:
        /*005c*/ 	.word	0x00000000
        /*0060*/ 	.short	0x0003
        /*0062*/ 	.short	0x0018
        /*0064*/ 	.byte	0x00, 0xf4, 0x21, 0x00


	//----- nvinfo : EIATTR_KPARAM_INFO
	.align		4
.L_23:
        /*0068*/ 	.byte	0x04, 0x17
        /*006a*/ 	.short	(.L_25 - .L_24)
.L_24:
        /*006c*/ 	.word	0x00000000
        /*0070*/ 	.short	0x0002
        /*0072*/ 	.short	0x0010
        /*0074*/ 	.byte	0x00, 0xf4, 0x21, 0x00


	//----- nvinfo : EIATTR_KPARAM_INFO
	.align		4
.L_25:
        /*0078*/ 	.byte	0x04, 0x17
        /*007a*/ 	.short	(.L_27 - .L_26)
.L_26:
        /*007c*/ 	.word	0x00000000
        /*0080*/ 	.short	0x0001
        /*0082*/ 	.short	0x0008
        /*0084*/ 	.byte	0x00, 0xf4, 0x21, 0x00


	//----- nvinfo : EIATTR_KPARAM_INFO
	.align		4
.L_27:
        /*0088*/ 	.byte	0x04, 0x17
        /*008a*/ 	.short	(.L_29 - .L_28)
.L_28:
        /*008c*/ 	.word	0x00000000
        /*0090*/ 	.short	0x0000
        /*0092*/ 	.short	0x0000
        /*0094*/ 	.byte	0x00, 0xf4, 0x21, 0x00


	//----- nvinfo : EIATTR_SPARSE_MMA_MASK
	.align		4
.L_29:
        /*0098*/ 	.byte	0x03, 0x50
        /*009a*/ 	.short	0x0000


	//----- nvinfo : EIATTR_MAXREG_COUNT
	.align		4
        /*009c*/ 	.byte	0x03, 0x1b
        /*009e*/ 	.short	0x00ff


	//----- nvinfo : EIATTR_EXIT_INSTR_OFFSETS
	.align		4
        /*00a0*/ 	.byte	0x04, 0x1c
        /*00a2*/ 	.short	(.L_31 - .L_30)


	//   ....[0]....
.L_30:
        /*00a4*/ 	.word	0x00000bd0


	//   ....[1]....
        /*00a8*/ 	.word	0x00000c20


	//----- nvinfo : EIATTR_REQNTID
	.align		4
.L_31:
        /*00ac*/ 	.byte	0x04, 0x10
        /*00ae*/ 	.short	(.L_33 - .L_32)
.L_32:
        /*00b0*/ 	.word	0x00000080
        /*00b4*/ 	.word	0x00000001
        /*00b8*/ 	.word	0x00000001


	//----- nvinfo : EIATTR_CBANK_PARAM_SIZE
	.align		4
.L_33:
        /*00bc*/ 	.byte	0x03, 0x19
        /*00be*/ 	.short	0x0040


	//----- nvinfo : EIATTR_PARAM_CBANK
	.align		4
        /*00c0*/ 	.byte	0x04, 0x0a
        /*00c2*/ 	.short	(.L_35 - .L_34)
	.align		4
.L_34:
        /*00c4*/ 	.word	index@(.nv.constant0.triton_poi_fused__native_batch_norm_legit_no_training_add_23)
        /*00c8*/ 	.short	0x0210
        /*00ca*/ 	.short	0x0040


	//----- nvinfo : EIATTR_SW_WAR
	.align		4
.L_35:
        /*00cc*/ 	.byte	0x04, 0x36
        /*00ce*/ 	.short	(.L_37 - .L_36)
.L_36:
        /*00d0*/ 	.word	0x00000008
.L_37:


//--------------------- .nv.callgraph             --------------------------
	.section	.nv.callgraph,"",@"SHT_CUDA_CALLGRAPH"
	.align	4
	.sectionentsize	8
	.align		4
        /*0000*/ 	.word	0x00000000
	.align		4
        /*0004*/ 	.word	0xffffffff
	.align		4
        /*0008*/ 	.word	0x00000000
	.align		4
        /*000c*/ 	.word	0xfffffffe
	.align		4
        /*0010*/ 	.word	0x00000000
	.align		4
        /*0014*/ 	.word	0xfffffffd
	.align		4
        /*0018*/ 	.word	0x00000000
	.align		4
        /*001c*/ 	.word	0xfffffffc


//--------------------- .nv.constant4             --------------------------
	.section	.nv.constant4,"a",@progbits
	.align	8
	.align		8
.nv.constant4:
        /*0000*/ 	.dword	_$_str
	.align		8
        /*0008*/ 	.dword	_$_str_$_2


//--------------------- .text.triton_poi_fused__native_batch_norm_legit_no_training_add_23 --------------------------
	.section	.text.triton_poi_fused__native_batch_norm_legit_no_training_add_23,"ax",@progbits
	.sectionflags	@"SHF_BARRIERS=1"
	.align	128
        .global         triton_poi_fused__native_batch_norm_legit_no_training_add_23
        .type           triton_poi_fused__native_batch_norm_legit_no_training_add_23,@function
        .size           triton_poi_fused__native_batch_norm_legit_no_training_add_23,(.L_x_1 - triton_poi_fused__native_batch_norm_legit_no_training_add_23)
        .other          triton_poi_fused__native_batch_norm_legit_no_training_add_23,@"STO_CUDA_ENTRY STV_DEFAULT"
triton_poi_fused__native_batch_norm_legit_no_training_add_23:
.text.triton_poi_fused__native_batch_norm_legit_no_training_add_23:
[----:B------:R-:W0:Y:S01]  /*0000*/  LDC R1, c[0x0][0x28] ;  /* 0x00000a00ff017b82 */ /* 0x000e220000000800 */
[----:B------:R-:W1:Y:S07]  /*0010*/  S2R R2, SR_CTAID.X ;  /* 0x0000000000027919 */ /* 0x000e6e0000002500 */
[----:B------:R-:W2:Y:S01]  /*0020*/  LDC.64 R26, c[0x0][0x210] ;  /* 0x00008400ff1a7b82 */ /* 0x000ea20000000a00 */
[----:B------:R-:W-:Y:S01]  /*0030*/  CS2R R4, SRZ ;  /* 0x0000000000047805 */ /* 0x000fe2000001ff00 */
[----:B------:R-:W-:Y:S01]  /*0040*/  ULDC.64 UR6, c[0x0][0x208] ;  /* 0x0000820000067ab9 */ /* 0x000fe20000000a00 */
[----:B------:R-:W3:Y:S01]  /*0050*/  S2R R0, SR_TID.X ;  /* 0x0000000000007919 */ /* 0x000ee20000002100 */
[----:B------:R-:W4:Y:S04]  /*0060*/  S2R R3, SR_CTAID.Y ;  /* 0x0000000000037919 */ /* 0x000f280000002600 */
[----:B------:R-:W5:Y:S08]  /*0070*/  LDC.64 R24, c[0x0][0x218] ;  /* 0x00008600ff187b82 */ /* 0x000f700000000a00 */
[----:B------:R-:W5:Y:S01]  /*0080*/  LDC.64 R28, c[0x0][0x220] ;  /* 0x00008800ff1c7b82 */ /* 0x000f620000000a00 */
[----:B-1----:R-:W-:-:S02]  /*0090*/  SHF.L.U32 R2, R2, 0x5, RZ ;  /* 0x0000000502027819 */ /* 0x002fc400000006ff */
[----:B---3--:R-:W-:Y:S02]  /*00a0*/  SHF.L.U32 R21, R0, 0x2, RZ ;  /* 0x0000000200157819 */ /* 0x008fe400000006ff */
[----:B------:R-:W-:Y:S01]  /*00b0*/  SHF.R.U32.HI R8, RZ, 0x3, R0 ;  /* 0x00000003ff087819 */ /* 0x000fe20000011600 */
[----:B----4-:R-:W-:Y:S01]  /*00c0*/  IMAD.SHL.U32 R3, R3, 0x20, RZ ;  /* 0x0000002003037824 */ /* 0x010fe200078e00ff */
[----:B------:R-:W-:Y:S02]  /*00d0*/  LOP3.LUT R21, R2, 0x1c, R21, 0xf8, !PT ;  /* 0x0000001c02157812 */ /* 0x000fe400078ef815 */
[----:B------:R-:W-:Y:S02]  /*00e0*/  SGXT.U32 R8, R8, 0x4 ;  /* 0x000000040808781a */ /* 0x000fe40000000000 */
[----:B------:R-:W-:Y:S02]  /*00f0*/  ISETP.GE.AND P0, PT, R21, 0x18, PT ;  /* 0x000000181500780c */ /* 0x000fe40003f06270 */
[----:B------:R-:W-:-:S02]  /*0100*/  LOP3.LUT R6, R3, R8, RZ, 0xfc, !PT ;  /* 0x0000000803067212 */ /* 0x000fc400078efcff */
[----:B------:R-:W-:Y:S02]  /*0110*/  LOP3.LUT R14, R3, 0x10, R8, 0xfe, !PT ;  /* 0x00000010030e7812 */ /* 0x000fe400078efe08 */
[C---:B------:R-:W-:Y:S01]  /*0120*/  ISETP.LT.AND P1, PT, R6.reuse, 0x100, !P0 ;  /* 0x000001000600780c */ /* 0x040fe20004721270 */
[----:B------:R-:W-:Y:S01]  /*0130*/  IMAD R23, R6, 0x18, R21 ;  /* 0x0000001806177824 */ /* 0x000fe200078e0215 */
[----:B------:R-:W-:Y:S02]  /*0140*/  CS2R R6, SRZ ;  /* 0x0000000000067805 */ /* 0x000fe4000001ff00 */
[----:B------:R-:W-:Y:S02]  /*0150*/  CS2R R8, SRZ ;  /* 0x0000000000087805 */ /* 0x000fe4000001ff00 */
[----:B------:R-:W-:Y:S01]  /*0160*/  ISETP.LT.AND P2, PT, R14, 0x100, !P0 ;  /* 0x000001000e00780c */ /* 0x000fe20004741270 */
[----:B--2---:R-:W-:Y:S01]  /*0170*/  IMAD.WIDE R16, R23, 0x4, R26 ;  /* 0x0000000417107825 */ /* 0x004fe200078e021a */
[----:B------:R-:W-:-:S03]  /*0180*/  CS2R R10, SRZ ;  /* 0x00000000000a7805 */ /* 0x000fc6000001ff00 */
[----:B-----5:R-:W-:-:S04]  /*0190*/  IMAD.WIDE R22, R23, 0x4, R24 ;  /* 0x0000000417167825 */ /* 0x020fc800078e0218 */
[----:B------:R-:W-:Y:S01]  /*01a0*/  IMAD R19, R14, 0x18, R21 ;  /* 0x000000180e137824 */ /* 0x000fe200078e0215 */
[----:B------:R1:W2:Y:S01]  /*01b0*/  @P1 LDG.E.EL.128 R4, desc[UR6][R16.64] ;  /* 0x0000000610041981 */ /* 0x0002a2000c2e1d00 */
[----:B0-----:R-:W-:Y:S01]  /*01c0*/  IMAD.WIDE R28, R21, 0x4, R28 ;  /* 0x00000004151c7825 */ /* 0x001fe200078e021c */
[----:B------:R-:W-:Y:S02]  /*01d0*/  CS2R R20, SRZ ;  /* 0x0000000000147805 */ /* 0x000fe4000001ff00 */
[----:B------:R-:W-:Y:S01]  /*01e0*/  CS2R R12, SRZ ;  /* 0x00000000000c7805 */ /* 0x000fe2000001ff00 */
[----:B------:R0:W3:Y:S01]  /*01f0*/  @P1 LDG.E.EL.128 R8, desc[UR6][R22.64] ;  /* 0x0000000616081981 */ /* 0x0000e2000c2e1d00 */
[----:B------:R-:W-:Y:S01]  /*0200*/  IMAD.WIDE R26, R19, 0x4, R26 ;  /* 0x00000004131a7825 */ /* 0x000fe200078e021a */
[----:B------:R-:W-:-:S03]  /*0210*/  CS2R R14, SRZ ;  /* 0x00000000000e7805 */ /* 0x000fc6000001ff00 */
[----:B------:R-:W-:Y:S01]  /*0220*/  IMAD.WIDE R24, R19, 0x4, R24 ;  /* 0x0000000413187825 */ /* 0x000fe200078e0218 */
[----:B-1----:R-:W-:Y:S02]  /*0230*/  CS2R R16, SRZ ;  /* 0x0000000000107805 */ /* 0x002fe4000001ff00 */
[----:B------:R-:W-:Y:S01]  /*0240*/  CS2R R18, SRZ ;  /* 0x0000000000127805 */ /* 0x000fe2000001ff00 */
[----:B------:R1:W4:Y:S01]  /*0250*/  @P2 LDG.E.EL.128 R12, desc[UR6][R26.64] ;  /* 0x000000061a0c2981 */ /* 0x000322000c2e1d00 */
[----:B0-----:R-:W-:-:S04]  /*0260*/  CS2R R22, SRZ ;  /* 0x0000000000167805 */ /* 0x001fc8000001ff00 */
[----:B------:R-:W5:Y:S04]  /*0270*/  @P2 LDG.E.EL.128 R16, desc[UR6][R24.64] ;  /* 0x0000000618102981 */ /* 0x000f68000c2e1d00 */
[----:B------:R-:W5:Y:S01]  /*0280*/  @!P0 LDG.E.EL.128 R20, desc[UR6][R28.64] ;  /* 0x000000061c148981 */ /* 0x000f62000c2e1d00 */
[----:B-1----:R-:W0:Y:S01]  /*0290*/  LDC.64 R26, c[0x0][0x228] ;  /* 0x00008a00ff1a7b82 */ /* 0x002e220000000a00 */
[C---:B-----5:R-:W-:Y:S01]  /*02a0*/  FADD R18, -R22.reuse, R18 ;  /* 0x0000001216127221 */ /* 0x060fe20000000100 */
[----:B---3--:R-:W-:Y:S01]  /*02b0*/  FADD R22, -R22, R10 ;  /* 0x0000000a16167221 */ /* 0x008fe20000000100 */
[----:B------:R-:W-:Y:S01]  /*02c0*/  SHF.L.U32 R10, R0, 0x2, RZ ;  /* 0x00000002000a7819 */ /* 0x000fe200000006ff */
[----:B------:R-:W-:Y:S01]  /*02d0*/  FADD R24, -R21, R17 ;  /* 0x0000001115187221 */ /* 0x000fe20000000100 */
[----:B------:R-:W-:-:S02]  /*02e0*/  FADD R19, -R23, R19 ;  /* 0x0000001317137221 */ /* 0x000fc40000000100 */
[----:B------:R-:W-:Y:S01]  /*02f0*/  LOP3.LUT R17, R2, 0x1c, R10, 0xf8, !PT ;  /* 0x0000001c02117812 */ /* 0x000fe200078ef80a */
[----:B------:R-:W-:Y:S01]  /*0300*/  FADD R23, -R23, R11 ;  /* 0x0000000b17177221 */ /* 0x000fe20000000100 */
[----:B------:R-:W-:Y:S01]  /*0310*/  FADD R21, -R21, R9 ;  /* 0x0000000915157221 */ /* 0x000fe20000000100 */
[----:B------:R-:W-:Y:S01]  /*0320*/  LOP3.LUT R3, R3, 0x1c, R10, 0xf8, !PT ;  /* 0x0000001c03037812 */ /* 0x000fe200078ef80a */
[----:B------:R-:W-:Y:S01]  /*0330*/  FADD R25, -R20, R8 ;  /* 0x0000000814197221 */ /* 0x000fe20000000100 */
[----:B------:R-:W-:Y:S02]  /*0340*/  CS2R R8, SRZ ;  /* 0x0000000000087805 */ /* 0x000fe4000001ff00 */
[----:B------:R-:W-:Y:S01]  /*0350*/  CS2R R10, SRZ ;  /* 0x00000000000a7805 */ /* 0x000fe2000001ff00 */
[----:B0-----:R-:W-:-:S05]  /*0360*/  IMAD.WIDE R26, R17, 0x4, R26 ;  /* 0x00000004111a7825 */ /* 0x001fca00078e021a */
[----:B------:R-:W3:Y:S01]  /*0370*/  @!P0 LDG.E.EL.128 R8, desc[UR6][R26.64] ;  /* 0x000000061a088981 */ /* 0x000ee2000c2e1d00 */
[----:B------:R-:W-:Y:S01]  /*0380*/  FADD R16, -R20, R16 ;  /* 0x0000001014107221 */ /* 0x000fe20000000100 */
[----:B---3--:R-:W-:-:S04]  /*0390*/  FADD R9, R9, 9.9999997473787516356e-06 ;  /* 0x3727c5ac09097421 */ /* 0x008fc80000000000 */
[----:B------:R-:W0:Y:S01]  /*03a0*/  MUFU.SQRT R28, R9 ;  /* 0x00000009001c7308 */ /* 0x000e220000002000 */
[----:B------:R-:W-:Y:S01]  /*03b0*/  FADD R10, R10, 9.9999997473787516356e-06 ;  /* 0x3727c5ac0a0a7421 */ /* 0x000fe20000000000 */
[----:B------:R-:W-:-:S06]  /*03c0*/  FADD R20, R8, 9.9999997473787516356e-06 ;  /* 0x3727c5ac08147421 */ /* 0x000fcc0000000000 */
[----:B------:R-:W1:Y:S01]  /*03d0*/  MUFU.SQRT R10, R10 ;  /* 0x0000000a000a7308 */ /* 0x000e620000002000 */
[----:B0-----:R-:W-:-:S07]  /*03e0*/  FSETP.GT.AND P2, PT, R28, 8.50705917302346158658e+37, PT ;  /* 0x7e8000001c00780b */ /* 0x001fce0003f44000 */
[----:B------:R-:W0:Y:S01]  /*03f0*/  MUFU.SQRT R8, R20 ;  /* 0x0000001400087308 */ /* 0x000e220000002000 */
[----:B------:R-:W-:Y:S01]  /*0400*/  FSETP.GEU.AND P3, PT, R28, 1.175494350822287508e-38, PT ;  /* 0x008000001c00780b */ /* 0x000fe20003f6e000 */
[----:B------:R-:W-:Y:S01]  /*0410*/  FADD R11, R11, 9.9999997473787516356e-06 ;  /* 0x3727c5ac0b0b7421 */ /* 0x000fe20000000000 */
[C---:B-1----:R-:W-:Y:S02]  /*0420*/  FSETP.GT.AND P4, PT, R10.reuse, 8.50705917302346158658e+37, PT ;  /* 0x7e8000000a00780b */ /* 0x042fe40003f84000 */
[----:B------:R-:W-:Y:S01]  /*0430*/  FSETP.GEU.AND P5, PT, R10, 1.175494350822287508e-38, PT ;  /* 0x008000000a00780b */ /* 0x000fe20003fae000 */
[----:B------:R-:W-:Y:S02]  /*0440*/  @P2 FMUL R28, R28, 0.25 ;  /* 0x3e8000001c1c2820 */ /* 0x000fe40000400000 */
[----:B------:R1:W3:Y:S01]  /*0450*/  MUFU.SQRT R29, R11 ;  /* 0x0000000b001d7308 */ /* 0x0002e20000002000 */
[----:B0-----:R-:W-:-:S05]  /*0460*/  FSETP.GT.AND P6, PT, R8, 8.50705917302346158658e+37, PT ;  /* 0x7e8000000800780b */ /* 0x001fca0003fc4000 */
[----:B------:R-:W-:Y:S01]  /*0470*/  @!P3 FMUL R28, R28, 16777216 ;  /* 0x4b8000001c1cb820 */ /* 0x000fe20000400000 */
[----:B------:R-:W-:Y:S01]  /*0480*/  FSETP.GEU.AND P1, PT, R8, 1.175494350822287508e-38, PT ;  /* 0x008000000800780b */ /* 0x000fe20003f2e000 */
[----:B------:R-:W-:Y:S02]  /*0490*/  IMAD.MOV.U32 R9, RZ, RZ, 0x3e800000 ;  /* 0x3e800000ff097424 */ /* 0x000fe400078e00ff */
[----:B------:R-:W-:Y:S02]  /*04a0*/  @P4 FMUL R10, R10, 0.25 ;  /* 0x3e8000000a0a4820 */ /* 0x000fe40000400000 */
[----:B------:R-:W0:Y:S01]  /*04b0*/  MUFU.RCP R28, R28 ;  /* 0x0000001c001c7308 */ /* 0x000e220000001000 */
[C---:B-1----:R-:W-:Y:S01]  /*04c0*/  FSEL R11, R9.reuse, 1, P2 ;  /* 0x3f800000090b7808 */ /* 0x042fe20001000000 */
[----:B------:R-:W-:Y:S01]  /*04d0*/  @!P5 FMUL R10, R10, 16777216 ;  /* 0x4b8000000a0ad820 */ /* 0x000fe20000400000 */
[----:B------:R-:W-:Y:S01]  /*04e0*/  FSEL R27, R9, 1, P6 ;  /* 0x3f800000091b7808 */ /* 0x000fe20003000000 */
[----:B------:R-:W-:Y:S01]  /*04f0*/  @P6 FMUL R8, R8, 0.25 ;  /* 0x3e80000008086820 */ /* 0x000fe20000400000 */
[----:B---3--:R-:W-:-:S03]  /*0500*/  FSETP.GT.AND P6, PT, R29, 8.50705917302346158658e+37, PT ;  /* 0x7e8000001d00780b */ /* 0x008fc60003fc4000 */
[----:B------:R-:W1:Y:S01]  /*0510*/  MUFU.RCP R10, R10 ;  /* 0x0000000a000a7308 */ /* 0x000e620000001000 */
[----:B------:R-:W-:Y:S01]  /*0520*/  @!P3 FMUL R11, R11, 16777216 ;  /* 0x4b8000000b0bb820 */ /* 0x000fe20000400000 */
[----:B------:R-:W-:Y:S01]  /*0530*/  @!P1 FMUL R8, R8, 16777216 ;  /* 0x4b80000008089820 */ /* 0x000fe20000400000 */
[----:B------:R-:W-:Y:S01]  /*0540*/  @!P1 FMUL R27, R27, 16777216 ;  /* 0x4b8000001b1b9820 */ /* 0x000fe20000400000 */
[----:B------:R-:W-:-:S04]  /*0550*/  FSETP.GEU.AND P1, PT, R29, 1.175494350822287508e-38, PT ;  /* 0x008000001d00780b */ /* 0x000fc80003f2e000 */
[----:B------:R0:W3:Y:S02]  /*0560*/  MUFU.RCP R20, R8 ;  /* 0x0000000800147308 */ /* 0x0000e40000001000 */
[----:B0-----:R-:W-:Y:S01]  /*0570*/  FMUL R8, R28, R11 ;  /* 0x0000000b1c087220 */ /* 0x001fe20000400000 */
[----:B------:R-:W-:Y:S01]  /*0580*/  FSEL R11, R9, 1, P4 ;  /* 0x3f800000090b7808 */ /* 0x000fe20002000000 */
[----:B------:R-:W-:-:S04]  /*0590*/  @P6 FMUL R29, R29, 0.25 ;  /* 0x3e8000001d1d6820 */ /* 0x000fc80000400000 */
[----:B------:R-:W-:Y:S01]  /*05a0*/  @!P5 FMUL R11, R11, 16777216 ;  /* 0x4b8000000b0bd820 */ /* 0x000fe20000400000 */
[----:B------:R-:W-:Y:S01]  /*05b0*/  FSEL R26, R9, 1, P6 ;  /* 0x3f800000091a7808 */ /* 0x000fe20003000000 */
[----:B------:R-:W-:Y:S02]  /*05c0*/  @!P1 FMUL R29, R29, 16777216 ;  /* 0x4b8000001d1d9820 */ /* 0x000fe40000400000 */
[----:B-1----:R-:W-:Y:S02]  /*05d0*/  FMUL R9, R10, R11 ;  /* 0x0000000b0a097220 */ /* 0x002fe40000400000 */
[----:B------:R-:W0:Y:S01]  /*05e0*/  LDC.64 R10, c[0x0][0x230] ;  /* 0x00008c00ff0a7b82 */ /* 0x000e220000000a00 */
[----:B---3--:R-:W-:Y:S02]  /*05f0*/  FMUL R20, R20, R27 ;  /* 0x0000001b14147220 */ /* 0x008fe40000400000 */
[----:B------:R1:W3:Y:S01]  /*0600*/  MUFU.RCP R27, R29 ;  /* 0x0000001d001b7308 */ /* 0x0002e20000001000 */
[----:B------:R-:W-:-:S04]  /*0610*/  @!P1 FMUL R26, R26, 16777216 ;  /* 0x4b8000001a1a9820 */ /* 0x000fc80000400000 */
[----:B-1----:R-:W1:Y:S01]  /*0620*/  LDC.64 R28, c[0x0][0x238] ;  /* 0x00008e00ff1c7b82 */ /* 0x002e620000000a00 */
[----:B---3--:R-:W-:Y:S01]  /*0630*/  FMUL R27, R27, R26 ;  /* 0x0000001a1b1b7220 */ /* 0x008fe20000400000 */
[----:B------:R-:W-:Y:S01]  /*0640*/  FMUL R26, R18, R9 ;  /* 0x00000009121a7220 */ /* 0x000fe20000400000 */
[-C--:B------:R-:W-:Y:S02]  /*0650*/  FMUL R21, R21, R8.reuse ;  /* 0x0000000815157220 */ /* 0x080fe40000400000 */
[-C--:B------:R-:W-:Y:S01]  /*0660*/  FMUL R23, R23, R27.reuse ;  /* 0x0000001b17177220 */ /* 0x080fe20000400000 */
[----:B------:R-:W-:Y:S01]  /*0670*/  FMUL R27, R19, R27 ;  /* 0x0000001b131b7220 */ /* 0x000fe20000400000 */
[----:B------:R-:W-:Y:S01]  /*0680*/  FMUL R24, R24, R8 ;  /* 0x0000000818187220 */ /* 0x000fe20000400000 */
[----:B------:R-:W-:Y:S01]  /*0690*/  FMUL R22, R22, R9 ;  /* 0x0000000916167220 */ /* 0x000fe20000400000 */
[----:B0-----:R-:W-:Y:S01]  /*06a0*/  IMAD.WIDE R18, R17, 0x4, R10 ;  /* 0x0000000411127825 */ /* 0x001fe200078e020a */
[----:B------:R-:W-:-:S02]  /*06b0*/  CS2R R8, SRZ ;  /* 0x0000000000087805 */ /* 0x000fc4000001ff00 */
[----:B------:R-:W-:Y:S01]  /*06c0*/  CS2R R10, SRZ ;  /* 0x00000000000a7805 */ /* 0x000fe2000001ff00 */
[-C--:B------:R-:W-:Y:S01]  /*06d0*/  FMUL R25, R25, R20.reuse ;  /* 0x0000001419197220 */ /* 0x080fe20000400000 */
[----:B------:R-:W-:-:S04]  /*06e0*/  FMUL R20, R16, R20 ;  /* 0x0000001410147220 */ /* 0x000fc80000400000 */
[----:B------:R0:W3:Y:S01]  /*06f0*/  @!P0 LDG.E.EL.128 R8, desc[UR6][R18.64] ;  /* 0x0000000612088981 */ /* 0x0000e2000c2e1d00 */
[----:B-1----:R-:W-:Y:S01]  /*0700*/  IMAD.WIDE R28, R17, 0x4, R28 ;  /* 0x00000004111c7825 */ /* 0x002fe200078e021c */
[----:B------:R-:W-:Y:S02]  /*0710*/  CS2R R16, SRZ ;  /* 0x0000000000107805 */ /* 0x000fe4000001ff00 */
[----:B0-----:R-:W-:-:S06]  /*0720*/  CS2R R18, SRZ ;  /* 0x0000000000127805 */ /* 0x001fcc000001ff00 */
[----:B------:R-:W3:Y:S01]  /*0730*/  @!P0 LDG.E.EL.128 R16, desc[UR6][R28.64] ;  /* 0x000000061c108981 */ /* 0x000ee2000c2e1d00 */
[----:B------:R-:W0:Y:S01]  /*0740*/  S2UR UR5, SR_CgaCtaId ;  /* 0x00000000000579c3 */ /* 0x000e220000008800 */
[----:B------:R-:W-:Y:S02]  /*0750*/  UMOV UR4, 0x400 ;  /* 0x0000040000047882 */ /* 0x000fe40000000000 */
[----:B0-----:R-:W-:Y:S01]  /*0760*/  UPRMT UR4, UR5, 0x654, UR4 ;  /* 0x0000065405047896 */ /* 0x001fe20008000004 */
[----:B------:R-:W-:Y:S01]  /*0770*/  ISETP.GE.AND P0, PT, R3, 0x100, PT ;  /* 0x000001000300780c */ /* 0x000fe20003f06270 */
[-CC-:B---3--:R-:W-:Y:S01]  /*0780*/  FFMA R25, R25, R8.reuse, R16.reuse ;  /* 0x0000000819197223 */ /* 0x188fe20000000010 */
[----:B------:R-:W-:Y:S01]  /*0790*/  FFMA R20, R20, R8, R16 ;  /* 0x0000000814147223 */ /* 0x000fe20000000010 */
[-CC-:B------:R-:W-:Y:S01]  /*07a0*/  FFMA R8, R21, R9.reuse, R17.reuse ;  /* 0x0000000915087223 */ /* 0x180fe20000000011 */
[----:B------:R-:W-:Y:S01]  /*07b0*/  FFMA R24, R24, R9, R17 ;  /* 0x0000000918187223 */ /* 0x000fe20000000011 */
[-CC-:B------:R-:W-:Y:S01]  /*07c0*/  FFMA R9, R22, R10.reuse, R18.reuse ;  /* 0x0000000a16097223 */ /* 0x180fe20000000012 */
[----:B------:R-:W-:Y:S01]  /*07d0*/  FFMA R17, R26, R10, R18 ;  /* 0x0000000a1a117223 */ /* 0x000fe20000000012 */
[----:B------:R-:W-:-:S02]  /*07e0*/  SHF.R.U32.HI R21, RZ, 0x3, R0 ;  /* 0x00000003ff157819 */ /* 0x000fc40000011600 */
[----:B------:R-:W-:Y:S02]  /*07f0*/  SHF.L.U32 R10, R0, 0x7, RZ ;  /* 0x00000007000a7819 */ /* 0x000fe400000006ff */
[----:B------:R-:W-:Y:S02]  /*0800*/  SGXT.U32 R21, R21, 0x4 ;  /* 0x000000041515781a */ /* 0x000fe40000000000 */
[----:B------:R-:W-:Y:S01]  /*0810*/  LOP3.LUT R16, R10, 0x380, RZ, 0xc0, !PT ;  /* 0x000003800a107812 */ /* 0x000fe200078ec0ff */
[-CC-:B------:R-:W-:Y:S01]  /*0820*/  FFMA R10, R23, R11.reuse, R19.reuse ;  /* 0x0000000b170a7223 */ /* 0x180fe20000000013 */
[----:B------:R-:W-:Y:S02]  /*0830*/  FFMA R22, R27, R11, R19 ;  /* 0x0000000b1b167223 */ /* 0x000fe40000000013 */
[C---:B------:R-:W-:Y:S02]  /*0840*/  LOP3.LUT R19, R16.reuse, R21, RZ, 0xfc, !PT ;  /* 0x0000001510137212 */ /* 0x040fe400078efcff */
[----:B------:R-:W-:-:S02]  /*0850*/  LOP3.LUT R11, R16, 0x20, RZ, 0xfc, !PT ;  /* 0x00000020100b7812 */ /* 0x000fc400078efcff */
[C---:B------:R-:W-:Y:S02]  /*0860*/  LOP3.LUT R21, R16.reuse, 0x40, RZ, 0xfc, !PT ;  /* 0x0000004010157812 */ /* 0x040fe400078efcff */
[C---:B------:R-:W-:Y:S02]  /*0870*/  LOP3.LUT R23, R16.reuse, 0x60, RZ, 0xfc, !PT ;  /* 0x0000006010177812 */ /* 0x040fe400078efcff */
[----:B------:R-:W-:Y:S02]  /*0880*/  LEA.HI R18, R16, UR4, RZ, 0x1f ;  /* 0x0000000410127c11 */ /* 0x000fe4000f8ff8ff */
[----:B------:R-:W-:Y:S02]  /*0890*/  LEA.HI R16, R11, UR4, RZ, 0x1f ;  /* 0x000000040b107c11 */ /* 0x000fe4000f8ff8ff */
[----:B------:R-:W-:Y:S01]  /*08a0*/  LEA.HI R26, R21, UR4, RZ, 0x1f ;  /* 0x00000004151a7c11 */ /* 0x000fe2000f8ff8ff */
[----:B------:R-:W-:Y:S01]  /*08b0*/  IMAD R18, R19, 0x4, R18 ;  /* 0x0000000413127824 */ /* 0x000fe200078e0212 */
[----:B------:R-:W-:Y:S01]  /*08c0*/  LEA.HI R28, R23, UR4, RZ, 0x1f ;  /* 0x00000004171c7c11 */ /* 0x000fe2000f8ff8ff */
[----:B--2---:R-:W-:Y:S01]  /*08d0*/  FADD R25, R25, R4 ;  /* 0x0000000419197221 */ /* 0x004fe20000000000 */
[C---:B------:R-:W-:Y:S01]  /*08e0*/  LEA R11, R19.reuse, R16, 0x2 ;  /* 0x00000010130b7211 */ /* 0x040fe200078e10ff */
[----:B------:R-:W-:Y:S01]  /*08f0*/  FADD R8, R8, R5 ;  /* 0x0000000508087221 */ /* 0x000fe20000000000 */
[----:B------:R-:W-:-:S02]  /*0900*/  IMAD R16, R19, 0x4, R26 ;  /* 0x0000000413107824 */ /* 0x000fc400078e021a */
[----:B------:R-:W-:Y:S01]  /*0910*/  FADD R21, R9, R6 ;  /* 0x0000000609157221 */ /* 0x000fe20000000000 */
[----:B------:R-:W-:Y:S01]  /*0920*/  LEA R19, R19, R28, 0x2 ;  /* 0x0000001c13137211 */ /* 0x000fe200078e10ff */
[----:B------:R-:W-:Y:S01]  /*0930*/  FADD R26, R10, R7 ;  /* 0x000000070a1a7221 */ /* 0x000fe20000000000 */
[----:B----4-:R-:W-:Y:S01]  /*0940*/  FADD R23, R20, R12 ;  /* 0x0000000c14177221 */ /* 0x010fe20000000000 */
[----:B------:R-:W-:Y:S01]  /*0950*/  FADD R24, R24, R13 ;  /* 0x0000000d18187221 */ /* 0x000fe20000000000 */
[----:B------:R-:W-:Y:S01]  /*0960*/  STS [R18], R25 ;  /* 0x0000001912007388 */ /* 0x000fe20000000800 */
[----:B------:R-:W-:Y:S01]  /*0970*/  FADD R17, R17, R14 ;  /* 0x0000000e11117221 */ /* 0x000fe20000000000 */
[----:B------:R-:W-:Y:S02]  /*0980*/  FADD R22, R22, R15 ;  /* 0x0000000f16167221 */ /* 0x000fe40000000000 */
[----:B------:R0:W-:Y:S04]  /*0990*/  STS [R11+0x80], R8 ;  /* 0x000080080b007388 */ /* 0x0001e80000000800 */
[----:B------:R-:W-:Y:S04]  /*09a0*/  STS [R16+0x100], R21 ;  /* 0x0001001510007388 */ /* 0x000fe80000000800 */
[----:B------:R-:W-:Y:S01]  /*09b0*/  STS [R19+0x180], R26 ;  /* 0x0001801a13007388 */ /* 0x000fe20000000800 */
[C---:B------:R-:W-:Y:S01]  /*09c0*/  IMAD.SHL.U32 R4, R0.reuse, 0x2, RZ ;  /* 0x0000000200047824 */ /* 0x040fe200078e00ff */
[----:B------:R-:W-:Y:S01]  /*09d0*/  SHF.L.U32 R10, R0, 0x2, RZ ;  /* 0x00000002000a7819 */ /* 0x000fe200000006ff */
[----:B0-----:R-:W0:Y:S01]  /*09e0*/  LDC.64 R8, c[0x0][0x240] ;  /* 0x00009000ff087b82 */ /* 0x001e220000000a00 */
[----:B------:R-:W-:Y:S04]  /*09f0*/  STS [R18+0x40], R23 ;  /* 0x0000401712007388 */ /* 0x000fe80000000800 */
[----:B------:R1:W-:Y:S04]  /*0a00*/  STS [R11+0xc0], R24 ;  /* 0x0000c0180b007388 */ /* 0x0003e80000000800 */
[----:B------:R-:W-:Y:S04]  /*0a10*/  STS [R16+0x140], R17 ;  /* 0x0001401110007388 */ /* 0x000fe80000000800 */
[----:B------:R-:W-:Y:S01]  /*0a20*/  STS [R19+0x1c0], R22 ;  /* 0x0001c01613007388 */ /* 0x000fe20000000800 */
[----:B------:R-:W-:-:S02]  /*0a30*/  LOP3.LUT R4, R4, 0xf0, RZ, 0xc0, !PT ;  /* 0x000000f004047812 */ /* 0x000fc400078ec0ff */
[----:B------:R-:W-:-:S03]  /*0a40*/  LOP3.LUT R10, R10, 0x1fc, RZ, 0xc0, !PT ;  /* 0x000001fc0a0a7812 */ /* 0x000fc600078ec0ff */
[----:B------:R-:W-:-:S05]  /*0a50*/  VIADD R5, R4, UR4 ;  /* 0x0000000404057c36 */ /* 0x000fca0008000000 */
[----:B------:R-:W-:Y:S01]  /*0a60*/  LEA R5, R10, R5, 0x2 ;  /* 0x000000050a057211 */ /* 0x000fe200078e10ff */
[----:B------:R-:W-:Y:S01]  /*0a70*/  BAR.SYNC.DEFER_BLOCKING 0x0 ;  /* 0x0000000000007b1d */ /* 0x000fe20000010000 */
[----:B------:R-:W-:-:S04]  /*0a80*/  SHF.R.S32.HI R12, RZ, 0x1f, R3 ;  /* 0x0000001fff0c7819 */ /* 0x000fc80000011403 */
[----:B------:R-:W-:Y:S02]  /*0a90*/  LEA.HI R12, R12, R3, RZ, 0x6 ;  /* 0x000000030c0c7211 */ /* 0x000fe400078f30ff */
[----:B------:R-:W-:Y:S02]  /*0aa0*/  SHF.R.U32.HI R13, RZ, 0x3, R0 ;  /* 0x00000003ff0d7819 */ /* 0x000fe40000011600 */
[----:B------:R-:W-:Y:S01]  /*0ab0*/  LOP3.LUT R0, R12, 0xffffffc0, RZ, 0xc0, !PT ;  /* 0xffffffc00c007812 */ /* 0x000fe200078ec0ff */
[----:B------:R-:W2:Y:S01]  /*0ac0*/  LDS.128 R4, [R5] ;  /* 0x0000000005047984 */ /* 0x000ea20000000c00 */
[----:B------:R-:W-:-:S03]  /*0ad0*/  SHF.R.S32.HI R12, RZ, 0x6, R12 ;  /* 0x00000006ff0c7819 */ /* 0x000fc6000001140c */
[----:B-1----:R-:W-:Y:S01]  /*0ae0*/  IMAD.IADD R11, R3, 0x1, -R0 ;  /* 0x00000001030b7824 */ /* 0x002fe200078e0a00 */
[----:B------:R-:W-:Y:S02]  /*0af0*/  SGXT.U32 R13, R13, 0x4 ;  /* 0x000000040d0d781a */ /* 0x000fe40000000000 */
[----:B------:R-:W-:Y:S01]  /*0b00*/  LOP3.LUT R0, R10, 0x200, RZ, 0xfc, !PT ;  /* 0x000002000a007812 */ /* 0x000fe200078efcff */
[----:B------:R-:W-:Y:S01]  /*0b10*/  IMAD R11, R12, 0x600, R11 ;  /* 0x000006000c0b7824 */ /* 0x000fe200078e020b */
[----:B------:R-:W-:Y:S02]  /*0b20*/  LOP3.LUT R3, R2, R13, RZ, 0xfc, !PT ;  /* 0x0000000d02037212 */ /* 0x000fe400078efcff */
[----:B------:R-:W-:Y:S02]  /*0b30*/  SHF.R.U32.HI R12, RZ, 0x1, R0 ;  /* 0x00000001ff0c7819 */ /* 0x000fe40000011600 */
[----:B------:R-:W-:Y:S02]  /*0b40*/  LOP3.LUT R0, R2, 0x10, R13, 0xfe, !PT ;  /* 0x0000001002007812 */ /* 0x000fe400078efe0d */
[----:B------:R-:W-:-:S02]  /*0b50*/  ISETP.LT.AND P1, PT, R3, 0x18, !P0 ;  /* 0x000000180300780c */ /* 0x000fc40004721270 */
[----:B------:R-:W-:Y:S02]  /*0b60*/  ISETP.LT.AND P0, PT, R0, 0x18, !P0 ;  /* 0x000000180000780c */ /* 0x000fe40004701270 */
[----:B------:R-:W-:Y:S02]  /*0b70*/  LEA R3, R3, R11, 0x6 ;  /* 0x0000000b03037211 */ /* 0x000fe400078e30ff */
[----:B------:R-:W-:-:S03]  /*0b80*/  LOP3.LUT R12, R12, 0x1f0, RZ, 0xc0, !PT ;  /* 0x000001f00c0c7812 */ /* 0x000fc600078ec0ff */
[----:B0-----:R-:W-:-:S04]  /*0b90*/  IMAD.WIDE R2, R3, 0x4, R8 ;  /* 0x0000000403027825 */ /* 0x001fc800078e0208 */
[----:B------:R-:W-:-:S05]  /*0ba0*/  VIADD R13, R12, UR4 ;  /* 0x000000040c0d7c36 */ /* 0x000fca0008000000 */
[----:B------:R-:W-:Y:S01]  /*0bb0*/  LEA R13, R10, R13, 0x2 ;  /* 0x0000000d0a0d7211 */ /* 0x000fe200078e10ff */
[----:B--2---:R0:W-:Y:S02]  /*0bc0*/  @P1 STG.E.128 desc[UR6][R2.64], R4 ;  /* 0x0000000402001986 */ /* 0x0041e4000c101d06 */
[----:B0-----:R-:W-:Y:S05]  /*0bd0*/  @!P0 EXIT ;  /* 0x000000000000894d */ /* 0x001fea0003800000 */
[----:B------:R-:W0:Y:S01]  /*0be0*/  LDS.128 R12, [R13+0x800] ;  /* 0x000800000d0c7984 */ /* 0x000e220000000c00 */
[----:B------:R-:W-:-:S04]  /*0bf0*/  IMAD R11, R0, 0x40, R11 ;  /* 0x00000040000b7824 */ /* 0x000fc800078e020b */
[----:B------:R-:W-:-:S05]  /*0c00*/  IMAD.WIDE R8, R11, 0x4, R8 ;  /* 0x000000040b087825 */ /* 0x000fca00078e0208 */
[----:B0-----:R-:W-:Y:S01]  /*0c10*/  STG.E.128 desc[UR6][R8.64], R12 ;  /* 0x0000000c08007986 */ /* 0x001fe2000c101d06 */
[----:B------:R-:W-:Y:S05]  /*0c20*/  EXIT ;  /* 0x000000000000794d */ /* 0x000fea0003800000 */
.L_x_0:
[----:B------:R-:W-:-:S00]  /*0c30*/  BRA `(.L_x_0) ;  /* 0xfffffffc00fc7947 */ /* 0x000fc0000383ffff */
[----:B------:R-:W-:-:S00]  /*0c40*/  NOP ;  /* 0x0000000000007918 */ /* 0x000fc00000000000 */
        /* <DEDUP_REMOVED lines=11> */
.L_x_1:


//--------------------- .nv.global.init           --------------------------
	.section	.nv.global.init,"aw",@progbits
.nv.global.init:
	.type		_$_str,@object
	.size		_$_str,(_$_str_$_2 - _$_str)
_$_str:
        /*0000*/ 	.byte	0x5f, 0x5f, 0x43, 0x55, 0x44, 0x41, 0x5f, 0x46, 0x54, 0x5a, 0x00
	.type		_$_str_$_2,@object
	.size		_$_str_$_2,(.L_1 - _$_str_$_2)
_$_str_$_2:
        /*000b*/ 	.byte	0x5f, 0x5f, 0x43, 0x55, 0x44, 0x41, 0x5f, 0x50, 0x52, 0x45, 0x43, 0x5f, 0x53, 0x51, 0x52, 0x54
        /*001b*/ 	.byte	0x00
.L_1:


//--------------------- .nv.shared.triton_poi_fused__native_batch_norm_legit_no_training_add_23 --------------------------
	.section	.nv.shared.triton_poi_fused__native_batch_norm_legit_no_training_add_23,"aw",@nobits
	.sectionflags	@""
	.align	16
	.zero		1024


//--------------------- .nv.constant0.triton_poi_fused__native_batch_norm_legit_no_training_add_23 --------------------------
	.section	.nv.constant0.triton_poi_fused__native_batch_norm_legit_no_training_add_23,"a",@progbits
	.sectionflags	@""
	.align	4
.nv.constant0.triton_poi_fused__native_batch_norm_legit_no_training_add_23:
	.zero		592
